//
// Generated by NVIDIA NVVM Compiler
//
// Compiler Build ID: CL-36424714
// Cuda compilation tools, release 13.0, V13.0.88
// Based on NVVM 20.0.0
//

.version 9.0
.target sm_100
.address_size 64

	// .globl	_Z16device_calculatePiddd

.visible .entry _Z16device_calculatePiddd(
	.param .u64 .ptr .align 1 _Z16device_calculatePiddd_param_0,
	.param .f64 _Z16device_calculatePiddd_param_1,
	.param .f64 _Z16device_calculatePiddd_param_2,
	.param .f64 _Z16device_calculatePiddd_param_3
)
{
	.reg .pred 	%p<6>;
	.reg .b32 	%r<20>;
	.reg .b64 	%rd<5>;
	.reg .b64 	%fd<41>;

	ld.param.u64 	%rd1, [_Z16device_calculatePiddd_param_0];
	ld.param.f64 	%fd21, [_Z16device_calculatePiddd_param_1];
	ld.param.f64 	%fd22, [_Z16device_calculatePiddd_param_2];
	ld.param.f64 	%fd23, [_Z16device_calculatePiddd_param_3];
	mov.u32 	%r10, %ctaid.x;
	shl.b32 	%r11, %r10, 5;
	mov.u32 	%r12, %tid.x;
	add.s32 	%r1, %r11, %r12;
	mov.u32 	%r13, %ctaid.y;
	shl.b32 	%r14, %r13, 5;
	mov.u32 	%r15, %tid.y;
	add.s32 	%r2, %r14, %r15;
	cvt.rn.f64.s32 	%fd24, %r1;
	fma.rn.f64 	%fd1, %fd23, %fd24, %fd21;
	cvt.rn.f64.u32 	%fd25, %r2;
	mul.f64 	%fd26, %fd23, %fd25;
	sub.f64 	%fd2, %fd22, %fd26;
	mov.b32 	%r3, 0;
	mov.f64 	%fd39, %fd1;
	mov.f64 	%fd40, %fd2;
$L__BB0_1:
	mul.f64 	%fd5, %fd39, %fd39;
	mul.f64 	%fd6, %fd40, %fd40;
	add.f64 	%fd27, %fd5, %fd6;
	setp.geu.f64 	%p1, %fd27, 0d4010000000000000;
	mov.u32 	%r19, %r3;
	@%p1 bra 	$L__BB0_9;
	sub.f64 	%fd28, %fd5, %fd6;
	add.f64 	%fd7, %fd1, %fd28;
	add.f64 	%fd29, %fd39, %fd39;
	fma.rn.f64 	%fd8, %fd29, %fd40, %fd2;
	mul.f64 	%fd9, %fd7, %fd7;
	mul.f64 	%fd10, %fd8, %fd8;
	add.f64 	%fd30, %fd9, %fd10;
	setp.geu.f64 	%p2, %fd30, 0d4010000000000000;
	@%p2 bra 	$L__BB0_8;
	sub.f64 	%fd31, %fd9, %fd10;
	add.f64 	%fd11, %fd1, %fd31;
	add.f64 	%fd32, %fd7, %fd7;
	fma.rn.f64 	%fd12, %fd32, %fd8, %fd2;
	mul.f64 	%fd13, %fd11, %fd11;
	mul.f64 	%fd14, %fd12, %fd12;
	add.f64 	%fd33, %fd13, %fd14;
	setp.geu.f64 	%p3, %fd33, 0d4010000000000000;
	@%p3 bra 	$L__BB0_7;
	sub.f64 	%fd34, %fd13, %fd14;
	add.f64 	%fd15, %fd1, %fd34;
	add.f64 	%fd35, %fd11, %fd11;
	fma.rn.f64 	%fd16, %fd35, %fd12, %fd2;
	add.s32 	%r4, %r3, 3;
	setp.eq.s32 	%p4, %r4, 255;
	mov.b32 	%r19, 255;
	@%p4 bra 	$L__BB0_9;
	mul.f64 	%fd17, %fd15, %fd15;
	mul.f64 	%fd18, %fd16, %fd16;
	add.f64 	%fd36, %fd17, %fd18;
	setp.geu.f64 	%p5, %fd36, 0d4010000000000000;
	mov.u32 	%r19, %r4;
	@%p5 bra 	$L__BB0_9;
	sub.f64 	%fd37, %fd17, %fd18;
	add.f64 	%fd39, %fd1, %fd37;
	add.f64 	%fd38, %fd15, %fd15;
	fma.rn.f64 	%fd40, %fd38, %fd16, %fd2;
	add.s32 	%r3, %r3, 4;
	bra.uni 	$L__BB0_1;
$L__BB0_7:
	add.s32 	%r19, %r3, 2;
	bra.uni 	$L__BB0_9;
$L__BB0_8:
	add.s32 	%r19, %r3, 1;
$L__BB0_9:
	cvta.to.global.u64 	%rd2, %rd1;
	mad.lo.s32 	%r17, %r2, 2560, %r1;
	mul.wide.s32 	%rd3, %r17, 4;
	add.s64 	%rd4, %rd2, %rd3;
	st.global.u32 	[%rd4], %r19;
	ret;

}


// ===== COMPILED SASS (sm_100) =====

	.target	sm_100

	.elftype	@"ET_EXEC"


//--------------------- .note.nv.tkinfo           --------------------------
	.section	.note.nv.tkinfo,"",@"SHT_NOTE"
	.sectionflags	@"SHF_NOTE_NV_TKINFO"
	.tkinfo
        /*0018*/ 	.word	0x00000002
        /*0030*/ 	.string	""
        /*0030*/ 	.string	"ptxas"
        /*0030*/ 	.string	"Cuda compilation tools, release 13.0, V13.0.88"
        /*0030*/ 	.string	"Build cuda_13.0.r13.0/compiler.36424714_0"
        /*0030*/ 	.string	"-arch sm_100 -m 64 "



//--------------------- .note.nv.cuinfo           --------------------------
	.section	.note.nv.cuinfo,"",@"SHT_NOTE"
	.sectionflags	@"SHF_NOTE_NV_CUINFO"
        /*0018*/ 	.short	0x0002
        /*001a*/ 	.short	0x0064
        /*001c*/ 	.short	0x0082
	.zero		2


//--------------------- .nv.info                  --------------------------
	.section	.nv.info,"",@"SHT_CUDA_INFO"
	.align	4


	//----- nvinfo : EIATTR_REGCOUNT
	.align		4
        /*0000*/ 	.byte	0x04, 0x2f
        /*0002*/ 	.short	(.L_1 - .L_0)
	.align		4
.L_0:
        /*0004*/ 	.word	index@(_Z16device_calculatePiddd)
        /*0008*/ 	.word	0x00000016


	//----- nvinfo : EIATTR_FRAME_SIZE
	.align		4
.L_1:
        /*000c*/ 	.byte	0x04, 0x11
        /*000e*/ 	.short	(.L_3 - .L_2)
	.align		4
.L_2:
        /*0010*/ 	.word	index@(_Z16device_calculatePiddd)
        /*0014*/ 	.word	0x00000000


	//----- nvinfo : EIATTR_MIN_STACK_SIZE
	.align		4
.L_3:
        /*0018*/ 	.byte	0x04, 0x12
        /*001a*/ 	.short	(.L_5 - .L_4)
	.align		4
.L_4:
        /*001c*/ 	.word	index@(_Z16device_calculatePiddd)
        /*0020*/ 	.word	0x00000000
.L_5:


//--------------------- .nv.compat                --------------------------
	.section	.nv.compat,"",@"SHT_CUDA_COMPAT_INFO"
	.align	4
        /*0000*/ 	.byte	0x02, 0x09, 0x00, 0x00, 0x02, 0x02, 0x01, 0x00, 0x02, 0x05, 0x05, 0x00, 0x03, 0x07, 0x01, 0x01
        /*0010*/ 	.byte	0x02, 0x03, 0x00, 0x00, 0x02, 0x06, 0x01, 0x00, 0x04, 0x0b, 0x08, 0x00, 0x01, 0x00, 0x00, 0x00
        /*0020*/ 	.byte	0x00, 0x00, 0x00, 0x00


//--------------------- .nv.info._Z16device_calculatePiddd --------------------------
	.section	.nv.info._Z16device_calculatePiddd,"",@"SHT_CUDA_INFO"
	.sectionflags	@""
	.align	4


	//----- nvinfo : EIATTR_CUDA_API_VERSION
	.align		4
        /*0000*/ 	.byte	0x04, 0x37
        /*0002*/ 	.short	(.L_7 - .L_6)
.L_6:
        /*0004*/ 	.word	0x00000082


	//----- nvinfo : EIATTR_KPARAM_INFO
	.align		4
.L_7:
        /*0008*/ 	.byte	0x04, 0x17
        /*000a*/ 	.short	(.L_9 - .L_8)
.L_8:
        /*000c*/ 	.word	0x00000000
        /*0010*/ 	.short	0x0003
        /*0012*/ 	.short	0x0018
        /*0014*/ 	.byte	0x00, 0xf0, 0x21, 0x00


	//----- nvinfo : EIATTR_KPARAM_INFO
	.align		4
.L_9:
        /*0018*/ 	.byte	0x04, 0x17
        /*001a*/ 	.short	(.L_11 - .L_10)
.L_10:
        /*001c*/ 	.word	0x00000000
        /*0020*/ 	.short	0x0002
        /*0022*/ 	.short	0x0010
        /*0024*/ 	.byte	0x00, 0xf0, 0x21, 0x00


	//----- nvinfo : EIATTR_KPARAM_INFO
	.align		4
.L_11:
        /*0028*/ 	.byte	0x04, 0x17
        /*002a*/ 	.short	(.L_13 - .L_12)
.L_12:
        /*002c*/ 	.word	0x00000000
        /*0030*/ 	.short	0x0001
        /*0032*/ 	.short	0x0008
        /*0034*/ 	.byte	0x00, 0xf0, 0x21, 0x00


	//----- nvinfo : EIATTR_KPARAM_INFO
	.align		4
.L_13:
        /*0038*/ 	.byte	0x04, 0x17
        /*003a*/ 	.short	(.L_15 - .L_14)
.L_14:
        /*003c*/ 	.word	0x00000000
        /*0040*/ 	.short	0x0000
        /*0042*/ 	.short	0x0000
        /*0044*/ 	.byte	0x00, 0xf5, 0x21, 0x00


	//----- nvinfo : EIATTR_SPARSE_MMA_MASK
	.align		4
.L_15:
        /*0048*/ 	.byte	0x03, 0x50
        /*004a*/ 	.short	0x0000


	//----- nvinfo : EIATTR_MAXREG_COUNT
	.align		4
        /*004c*/ 	.byte	0x03, 0x1b
        /*004e*/ 	.short	0x00ff


	//----- nvinfo : EIATTR_MERCURY_ISA_VERSION
	.align		4
        /*0050*/ 	.byte	0x03, 0x5f
        /*0052*/ 	.short	0x0101


	//----- nvinfo : EIATTR_VRC_CTA_INIT_COUNT
	.align		4
        /*0054*/ 	.byte	0x02, 0x4a
	.zero		1
	.zero		1


	//----- nvinfo : EIATTR_EXIT_INSTR_OFFSETS
	.align		4
        /*0058*/ 	.byte	0x04, 0x1c
        /*005a*/ 	.short	(.L_17 - .L_16)


	//   ....[0]....
.L_16:
        /*005c*/ 	.word	0x00000530


	//----- nvinfo : EIATTR_CRS_STACK_SIZE
	.align		4
.L_17:
        /*0060*/ 	.byte	0x04, 0x1e
        /*0062*/ 	.short	(.L_19 - .L_18)
.L_18:
        /*0064*/ 	.word	0x00000000


	//----- nvinfo : EIATTR_CBANK_PARAM_SIZE
	.align		4
.L_19:
        /*0068*/ 	.byte	0x03, 0x19
        /*006a*/ 	.short	0x0020


	//----- nvinfo : EIATTR_PARAM_CBANK
	.align		4
        /*006c*/ 	.byte	0x04, 0x0a
        /*006e*/ 	.short	(.L_21 - .L_20)
	.align		4
.L_20:
        /*0070*/ 	.word	index@(.nv.constant0._Z16device_calculatePiddd)
        /*0074*/ 	.short	0x0380
        /*0076*/ 	.short	0x0020


	//----- nvinfo : EIATTR_SW_WAR
	.align		4
.L_21:
        /*0078*/ 	.byte	0x04, 0x36
        /*007a*/ 	.short	(.L_23 - .L_22)
.L_22:
        /*007c*/ 	.word	0x00000008
.L_23:


//--------------------- .nv.callgraph             --------------------------
	.section	.nv.callgraph,"",@"SHT_CUDA_CALLGRAPH"
	.align	4
	.sectionentsize	8
	.align		4
        /*0000*/ 	.word	0x00000000
	.align		4
        /*0004*/ 	.word	0xffffffff
	.align		4
        /*0008*/ 	.word	0x00000000
	.align		4
        /*000c*/ 	.word	0xfffffffe
	.align		4
        /*0010*/ 	.word	0x00000000
	.align		4
        /*0014*/ 	.word	0xfffffffd
	.align		4
        /*0018*/ 	.word	0x00000000
	.align		4
        /*001c*/ 	.word	0xfffffffc


//--------------------- .text._Z16device_calculatePiddd --------------------------
	.section	.text._Z16device_calculatePiddd,"ax",@progbits
	.align	128
        .global         _Z16device_calculatePiddd
        .type           _Z16device_calculatePiddd,@function
        .size           _Z16device_calculatePiddd,(.L_x_6 - _Z16device_calculatePiddd)
        .other          _Z16device_calculatePiddd,@"STO_CUDA_ENTRY STV_DEFAULT"
_Z16device_calculatePiddd:
.text._Z16device_calculatePiddd:
[----:B------:R-:W-:Y:S01]  /*0000*/  LDC R1, c[0x0][0x37c] ;  /* 0x0000df00ff017b82 */ /* 0x000fe20000000800 */
[----:B------:R-:W0:Y:S07]  /*0010*/  S2R R0, SR_CTAID.X ;  /* 0x0000000000007919 */ /* 0x000e2e0000002500 */
[----:B------:R-:W1:Y:S01]  /*0020*/  LDC.64 R8, c[0x0][0x398] ;  /* 0x0000e600ff087b82 */ /* 0x000e620000000a00 */
[----:B------:R-:W1:Y:S01]  /*0030*/  LDCU.64 UR4, c[0x0][0x388] ;  /* 0x00007100ff0477ac */ /* 0x000e620008000a00 */
[----:B------:R-:W-:Y:S01]  /*0040*/  BSSY.RECONVERGENT B0, `(.L_x_0) ;  /* 0x000004a000007945 */ /* 0x000fe20003800200 */
[----:B------:R-:W0:Y:S01]  /*0050*/  S2R R3, SR_TID.X ;  /* 0x0000000000037919 */ /* 0x000e220000002100 */
[----:B------:R-:W-:Y:S01]  /*0060*/  IMAD.MOV.U32 R17, RZ, RZ, RZ ;  /* 0x000000ffff117224 */ /* 0x000fe200078e00ff */
[----:B------:R-:W2:Y:S03]  /*0070*/  S2R R5, SR_CTAID.Y ;  /* 0x0000000000057919 */ /* 0x000ea60000002600 */
[----:B------:R-:W3:Y:S01]  /*0080*/  LDC.64 R10, c[0x0][0x390] ;  /* 0x0000e400ff0a7b82 */ /* 0x000ee20000000a00 */
[----:B------:R-:W2:Y:S01]  /*0090*/  S2R R4, SR_TID.Y ;  /* 0x0000000000047919 */ /* 0x000ea20000002200 */
[----:B0-----:R-:W-:-:S04]  /*00a0*/  LEA R0, R0, R3, 0x5 ;  /* 0x0000000300007211 */ /* 0x001fc800078e28ff */
[----:B------:R-:W1:Y:S01]  /*00b0*/  I2F.F64 R2, R0 ;  /* 0x0000000000027312 */ /* 0x000e620000201c00 */
[----:B--2---:R-:W-:-:S07]  /*00c0*/  LEA R5, R5, R4, 0x5 ;  /* 0x0000000405057211 */ /* 0x004fce00078e28ff */
[----:B------:R-:W3:Y:S01]  /*00d0*/  I2F.F64.U32 R6, R5 ;  /* 0x0000000500067312 */ /* 0x000ee20000201800 */
[-C--:B-1----:R-:W-:Y:S01]  /*00e0*/  DFMA R2, R2, R8.reuse, UR4 ;  /* 0x0000000402027e2b */ /* 0x082fe20008000008 */
[----:B------:R-:W0:Y:S01]  /*00f0*/  LDCU.64 UR4, c[0x0][0x358] ;  /* 0x00006b00ff0477ac */ /* 0x000e220008000a00 */
[----:B---3--:R-:W-:-:S06]  /*0100*/  DFMA R6, -R6, R8, R10 ;  /* 0x000000080606722b */ /* 0x008fcc000000010a */
[----:B------:R-:W-:Y:S02]  /*0110*/  DMUL R8, R2, R2 ;  /* 0x0000000202087228 */ /* 0x000fe40000000000 */
[----:B------:R-:W-:-:S08]  /*0120*/  DMUL R10, R6, R6 ;  /* 0x00000006060a7228 */ /* 0x000fd00000000000 */
[----:B------:R-:W-:-:S08]  /*0130*/  DADD R12, R8, R10 ;  /* 0x00000000080c7229 */ /* 0x000fd0000000000a */
[----:B------:R-:W-:-:S14]  /*0140*/  DSETP.GEU.AND P0, PT, R12, 4, PT ;  /* 0x401000000c00742a */ /* 0x000fdc0003f0e000 */
[----:B0-----:R-:W-:Y:S05]  /*0150*/  @P0 BRA `(.L_x_1) ;  /* 0x0000000000e00947 */ /* 0x001fea0003800000 */
[----:B------:R-:W-:Y:S01]  /*0160*/  MOV R12, R8 ;  /* 0x00000008000c7202 */ /* 0x000fe20000000f00 */
[----:B------:R-:W-:Y:S01]  /*0170*/  IMAD.MOV.U32 R13, RZ, RZ, R9 ;  /* 0x000000ffff0d7224 */ /* 0x000fe200078e0009 */
[----:B------:R-:W-:Y:S01]  /*0180*/  MOV R14, R10 ;  /* 0x0000000a000e7202 */ /* 0x000fe20000000f00 */
[----:B------:R-:W-:Y:S01]  /*0190*/  IMAD.MOV.U32 R15, RZ, RZ, R11 ;  /* 0x000000ffff0f7224 */ /* 0x000fe200078e000b */
[----:B------:R-:W-:Y:S01]  /*01a0*/  MOV R4, RZ ;  /* 0x000000ff00047202 */ /* 0x000fe20000000f00 */
[----:B------:R-:W-:Y:S01]  /*01b0*/  IMAD.MOV.U32 R10, RZ, RZ, R2 ;  /* 0x000000ffff0a7224 */ /* 0x000fe200078e0002 */
[----:B------:R-:W-:Y:S01]  /*01c0*/  MOV R11, R3 ;  /* 0x00000003000b7202 */ /* 0x000fe20000000f00 */
[----:B------:R-:W-:Y:S01]  /*01d0*/  IMAD.MOV.U32 R8, RZ, RZ, R6 ;  /* 0x000000ffff087224 */ /* 0x000fe200078e0006 */
[----:B------:R-:W-:-:S07]  /*01e0*/  MOV R9, R7 ;  /* 0x0000000700097202 */ /* 0x000fce0000000f00 */
.L_x_4:
[----:B------:R-:W-:Y:S02]  /*01f0*/  DADD R12, -R14, R12 ;  /* 0x000000000e0c7229 */ /* 0x000fe4000000010c */
[----:B------:R-:W-:-:S06]  /*0200*/  DADD R10, R10, R10 ;  /* 0x000000000a0a7229 */ /* 0x000fcc000000000a */
[----:B------:R-:W-:Y:S02]  /*0210*/  DADD R12, R2, R12 ;  /* 0x00000000020c7229 */ /* 0x000fe4000000000c */
[----:B------:R-:W-:-:S06]  /*0220*/  DFMA R14, R10, R8, R6 ;  /* 0x000000080a0e722b */ /* 0x000fcc0000000006 */
[----:B------:R-:W-:Y:S02]  /*0230*/  DMUL R8, R12, R12 ;  /* 0x0000000c0c087228 */ /* 0x000fe40000000000 */
[----:B------:R-:W-:-:S08]  /*0240*/  DMUL R10, R14, R14 ;  /* 0x0000000e0e0a7228 */ /* 0x000fd00000000000 */
[----:B------:R-:W-:-:S08]  /*0250*/  DADD R16, R8, R10 ;  /* 0x0000000008107229 */ /* 0x000fd0000000000a */
[----:B------:R-:W-:-:S14]  /*0260*/  DSETP.GEU.AND P0, PT, R16, 4, PT ;  /* 0x401000001000742a */ /* 0x000fdc0003f0e000 */
[----:B------:R-:W-:Y:S05]  /*0270*/  @P0 BRA `(.L_x_2) ;  /* 0x0000000000940947 */ /* 0x000fea0003800000 */
[----:B------:R-:W-:Y:S02]  /*0280*/  DADD R8, R8, -R10 ;  /* 0x0000000008087229 */ /* 0x000fe4000000080a */
        /* <DEDUP_REMOVED lines=8> */
[----:B------:R-:W-:Y:S01]  /*0310*/  VIADD R16, R4, 0x3 ;  /* 0x0000000304107836 */ /* 0x000fe20000000000 */
[----:B------:R-:W-:Y:S01]  /*0320*/  DADD R8, R8, R8 ;  /* 0x0000000008087229 */ /* 0x000fe20000000008 */
[----:B------:R-:W-:Y:S01]  /*0330*/  MOV R17, 0xff ;  /* 0x000000ff00117802 */ /* 0x000fe20000000f00 */
[----:B------:R-:W-:Y:S02]  /*0340*/  DADD R10, R10, -R12 ;  /* 0x000000000a0a7229 */ /* 0x000fe4000000080c */
[----:B------:R-:W-:-:S04]  /*0350*/  ISETP.NE.AND P0, PT, R16, 0xff, PT ;  /* 0x000000ff1000780c */ /* 0x000fc80003f05270 */
[----:B------:R-:W-:-:S09]  /*0360*/  DFMA R8, R14, R8, R6 ;  /* 0x000000080e08722b */ /* 0x000fd20000000006 */
[----:B------:R-:W-:Y:S05]  /*0370*/  @!P0 BRA `(.L_x_1) ;  /* 0x0000000000588947 */ /* 0x000fea0003800000 */
[----:B------:R-:W-:Y:S01]  /*0380*/  DADD R12, R2, R10 ;  /* 0x00000000020c7229 */ /* 0x000fe2000000000a */
[----:B------:R-:W-:Y:S01]  /*0390*/  IMAD.MOV.U32 R17, RZ, RZ, R16 ;  /* 0x000000ffff117224 */ /* 0x000fe200078e0010 */
[----:B------:R-:W-:-:S06]  /*03a0*/  DMUL R14, R8, R8 ;  /* 0x00000008080e7228 */ /* 0x000fcc0000000000 */
[----:B------:R-:W-:-:S08]  /*03b0*/  DMUL R10, R12, R12 ;  /* 0x0000000c0c0a7228 */ /* 0x000fd00000000000 */
[----:B------:R-:W-:-:S08]  /*03c0*/  DADD R18, R10, R14 ;  /* 0x000000000a127229 */ /* 0x000fd0000000000e */
[----:B------:R-:W-:-:S14]  /*03d0*/  DSETP.GEU.AND P0, PT, R18, 4, PT ;  /* 0x401000001200742a */ /* 0x000fdc0003f0e000 */
[----:B------:R-:W-:Y:S05]  /*03e0*/  @P0 BRA `(.L_x_1) ;  /* 0x00000000003c0947 */ /* 0x000fea0003800000 */
[----:B------:R-:W-:Y:S01]  /*03f0*/  DADD R10, R10, -R14 ;  /* 0x000000000a0a7229 */ /* 0x000fe2000000080e */
[----:B------:R-:W-:Y:S01]  /*0400*/  IADD3 R4, PT, PT, R4, 0x4, RZ ;  /* 0x0000000404047810 */ /* 0x000fe20007ffe0ff */
[----:B------:R-:W-:-:S06]  /*0410*/  DADD R12, R12, R12 ;  /* 0x000000000c0c7229 */ /* 0x000fcc000000000c */
[----:B------:R-:W-:Y:S02]  /*0420*/  DADD R10, R2, R10 ;  /* 0x00000000020a7229 */ /* 0x000fe4000000000a */
[----:B------:R-:W-:-:S06]  /*0430*/  DFMA R8, R8, R12, R6 ;  /* 0x0000000c0808722b */ /* 0x000fcc0000000006 */
[----:B------:R-:W-:Y:S02]  /*0440*/  DMUL R12, R10, R10 ;  /* 0x0000000a0a0c7228 */ /* 0x000fe40000000000 */
[----:B------:R-:W-:-:S08]  /*0450*/  DMUL R14, R8, R8 ;  /* 0x00000008080e7228 */ /* 0x000fd00000000000 */
[----:B------:R-:W-:-:S08]  /*0460*/  DADD R16, R12, R14 ;  /* 0x000000000c107229 */ /* 0x000fd0000000000e */
[----:B------:R-:W-:-:S14]  /*0470*/  DSETP.GEU.AND P0, PT, R16, 4, PT ;  /* 0x401000001000742a */ /* 0x000fdc0003f0e000 */
[----:B------:R-:W-:Y:S05]  /*0480*/  @!P0 BRA `(.L_x_4) ;  /* 0xfffffffc00588947 */ /* 0x000fea000383ffff */
[----:B------:R-:W-:Y:S01]  /*0490*/  IMAD.MOV.U32 R17, RZ, RZ, R4 ;  /* 0x000000ffff117224 */ /* 0x000fe200078e0004 */
[----:B------:R-:W-:Y:S06]  /*04a0*/  BRA `(.L_x_1) ;  /* 0x00000000000c7947 */ /* 0x000fec0003800000 */
.L_x_3:
[----:B------:R-:W-:Y:S01]  /*04b0*/  IADD3 R17, PT, PT, R4, 0x2, RZ ;  /* 0x0000000204117810 */ /* 0x000fe20007ffe0ff */
[----:B------:R-:W-:Y:S06]  /*04c0*/  BRA `(.L_x_1) ;  /* 0x0000000000047947 */ /* 0x000fec0003800000 */
.L_x_2:
[----:B------:R-:W-:-:S07]  /*04d0*/  VIADD R17, R4, 0x1 ;  /* 0x0000000104117836 */ /* 0x000fce0000000000 */
.L_x_1:
[----:B------:R-:W-:Y:S05]  /*04e0*/  BSYNC.RECONVERGENT B0 ;  /* 0x0000000000007941 */ /* 0x000fea0003800200 */
.L_x_0:
[----:B------:R-:W0:Y:S01]  /*04f0*/  LDC.64 R2, c[0x0][0x380] ;  /* 0x0000e000ff027b82 */ /* 0x000e220000000a00 */
[----:B------:R-:W-:-:S04]  /*0500*/  IMAD R5, R5, 0xa00, R0 ;  /* 0x00000a0005057824 */ /* 0x000fc800078e0200 */
[----:B0-----:R-:W-:-:S05]  /*0510*/  IMAD.WIDE R2, R5, 0x4, R2 ;  /* 0x0000000405027825 */ /* 0x001fca00078e0202 */
[----:B------:R-:W-:Y:S01]  /*0520*/  STG.E desc[UR4][R2.64], R17 ;  /* 0x0000001102007986 */ /* 0x000fe2000c101904 */
[----:B------:R-:W-:Y:S05]  /*0530*/  EXIT ;  /* 0x000000000000794d */ /* 0x000fea0003800000 */
.L_x_5:
[----:B------:R-:W-:-:S00]  /*0540*/  BRA `(.L_x_5) ;  /* 0xfffffffc00fc7947 */ /* 0x000fc0000383ffff */
[----:B------:R-:W-:-:S00]  /*0550*/  NOP ;  /* 0x0000000000007918 */ /* 0x000fc00000000000 */
        /* <DEDUP_REMOVED lines=10> */
.L_x_6:


//--------------------- .nv.shared.reserved.0     --------------------------
	.section	.nv.shared.reserved.0,"aw",@nobits
	.weak		__nv_reservedSMEM_offset_0_alias
	.size		__nv_reservedSMEM_offset_0_alias, 0, 64
	.other		__nv_reservedSMEM_offset_0_alias,@"STO_CUDA_RESERVED_SHARED STV_DEFAULT"
__nv_reservedSMEM_offset_0_alias:
	.zero		0
	.zero		64


//--------------------- .nv.constant0._Z16device_calculatePiddd --------------------------
	.section	.nv.constant0._Z16device_calculatePiddd,"a",@progbits
	.sectionflags	@""
	.align	4
.nv.constant0._Z16device_calculatePiddd:
	.zero		928


//--------------------- SYMBOLS --------------------------

	.type		.nv.reservedSmem.offset0,@object
	.size		.nv.reservedSmem.offset0,0x4
